	.headerflags	@"EF_CUDA_TEXMODE_UNIFIED EF_CUDA_64BIT_ADDRESS EF_CUDA_ACCELERATORS EF_CUDA_SM90 EF_CUDA_VIRTUAL_SM(EF_CUDA_SM90)"
	.elftype	@"ET_EXEC"


//--------------------- .nv.info                  --------------------------
	.section	.nv.info,"",@"SHT_CUDA_INFO"
	.align	4


	//----- nvinfo : EIATTR_REGCOUNT
	.align		4
        /*0000*/ 	.byte	0x04, 0x2f
        /*0002*/ 	.short	(.L_1 - .L_0)
	.align		4
.L_0:
        /*0004*/ 	.word	index@(triton_poi_fused_add_8)
        /*0008*/ 	.word	0x0000000e


	//----- nvinfo : EIATTR_MIN_STACK_SIZE
	.align		4
.L_1:
        /*000c*/ 	.byte	0x04, 0x12
        /*000e*/ 	.short	(.L_3 - .L_2)
	.align		4
.L_2:
        /*0010*/ 	.word	index@(triton_poi_fused_add_8)
        /*0014*/ 	.word	0x00000000


	//----- nvinfo : EIATTR_FRAME_SIZE
	.align		4
.L_3:
        /*0018*/ 	.byte	0x04, 0x11
        /*001a*/ 	.short	(.L_5 - .L_4)
	.align		4
.L_4:
        /*001c*/ 	.word	index@(triton_poi_fused_add_8)
        /*0020*/ 	.word	0x00000000


	//----- nvinfo : EIATTR_MIN_STACK_SIZE
	.align		4
.L_5:
        /*0024*/ 	.byte	0x04, 0x12
        /*0026*/ 	.short	(.L_7 - .L_6)
	.align		4
.L_6:
        /*0028*/ 	.word	index@(triton_poi_fused_add_8)
        /*002c*/ 	.word	0x00000000
.L_7:


//--------------------- .nv.info.triton_poi_fused_add_8 --------------------------
	.section	.nv.info.triton_poi_fused_add_8,"",@"SHT_CUDA_INFO"
	.sectionflags	@""
	.align	4


	//----- nvinfo : EIATTR_CUDA_API_VERSION
	.align		4
        /*0000*/ 	.byte	0x04, 0x37
        /*0002*/ 	.short	(.L_9 - .L_8)
.L_8:
        /*0004*/ 	.word	0x0000007c


	//----- nvinfo : EIATTR_KPARAM_INFO
	.align		4
.L_9:
        /*0008*/ 	.byte	0x04, 0x17
        /*000a*/ 	.short	(.L_11 - .L_10)
.L_10:
        /*000c*/ 	.word	0x00000000
        /*0010*/ 	.short	0x0003
        /*0012*/ 	.short	0x0018
        /*0014*/ 	.byte	0x00, 0xf0, 0x11, 0x00


	//----- nvinfo : EIATTR_KPARAM_INFO
	.align		4
.L_11:
        /*0018*/ 	.byte	0x04, 0x17
        /*001a*/ 	.short	(.L_13 - .L_12)
.L_12:
        /*001c*/ 	.word	0x00000000
        /*0020*/ 	.short	0x0002
        /*0022*/ 	.short	0x0010
        /*0024*/ 	.byte	0x00, 0xf4, 0x21, 0x00


	//----- nvinfo : EIATTR_KPARAM_INFO
	.align		4
.L_13:
        /*0028*/ 	.byte	0x04, 0x17
        /*002a*/ 	.short	(.L_15 - .L_14)
.L_14:
        /*002c*/ 	.word	0x00000000
        /*0030*/ 	.short	0x0001
        /*0032*/ 	.short	0x0008
        /*0034*/ 	.byte	0x00, 0xf4, 0x21, 0x00


	//----- nvinfo : EIATTR_KPARAM_INFO
	.align		4
.L_15:
        /*0038*/ 	.byte	0x04, 0x17
        /*003a*/ 	.short	(.L_17 - .L_16)
.L_16:
        /*003c*/ 	.word	0x00000000
        /*0040*/ 	.short	0x0000
        /*0042*/ 	.short	0x0000
        /*0044*/ 	.byte	0x00, 0xf4, 0x21, 0x00


	//----- nvinfo : EIATTR_SPARSE_MMA_MASK
	.align		4
.L_17:
        /*0048*/ 	.byte	0x03, 0x50
        /*004a*/ 	.short	0x0000


	//----- nvinfo : EIATTR_MAXREG_COUNT
	.align		4
        /*004c*/ 	.byte	0x03, 0x1b
        /*004e*/ 	.short	0x00ff


	//----- nvinfo : EIATTR_EXIT_INSTR_OFFSETS
	.align		4
        /*0050*/ 	.byte	0x04, 0x1c
        /*0052*/ 	.short	(.L_19 - .L_18)


	//   ....[0]....
.L_18:
        /*0054*/ 	.word	0x000001a0


	//   ....[1]....
        /*0058*/ 	.word	0x000001c0


	//----- nvinfo : EIATTR_REQNTID
	.align		4
.L_19:
        /*005c*/ 	.byte	0x04, 0x10
        /*005e*/ 	.short	(.L_21 - .L_20)
.L_20:
        /*0060*/ 	.word	0x00000080
        /*0064*/ 	.word	0x00000001
        /*0068*/ 	.word	0x00000001


	//----- nvinfo : EIATTR_CBANK_PARAM_SIZE
	.align		4
.L_21:
        /*006c*/ 	.byte	0x03, 0x19
        /*006e*/ 	.short	0x001c


	//----- nvinfo : EIATTR_PARAM_CBANK
	.align		4
        /*0070*/ 	.byte	0x04, 0x0a
        /*0072*/ 	.short	(.L_23 - .L_22)
	.align		4
.L_22:
        /*0074*/ 	.word	index@(.nv.constant0.triton_poi_fused_add_8)
        /*0078*/ 	.short	0x0210
        /*007a*/ 	.short	0x001c


	//----- nvinfo : EIATTR_SW_WAR
	.align		4
.L_23:
        /*007c*/ 	.byte	0x04, 0x36
        /*007e*/ 	.short	(.L_25 - .L_24)
.L_24:
        /*0080*/ 	.word	0x00000008
.L_25:


//--------------------- .nv.callgraph             --------------------------
	.section	.nv.callgraph,"",@"SHT_CUDA_CALLGRAPH"
	.align	4
	.sectionentsize	8
	.align		4
        /*0000*/ 	.word	0x00000000
	.align		4
        /*0004*/ 	.word	0xffffffff
	.align		4
        /*0008*/ 	.word	0x00000000
	.align		4
        /*000c*/ 	.word	0xfffffffe
	.align		4
        /*0010*/ 	.word	0x00000000
	.align		4
        /*0014*/ 	.word	0xfffffffd
	.align		4
        /*0018*/ 	.word	0x00000000
	.align		4
        /*001c*/ 	.word	0xfffffffc


//--------------------- .text.triton_poi_fused_add_8 --------------------------
	.section	.text.triton_poi_fused_add_8,"ax",@progbits
	.align	128
        .global         triton_poi_fused_add_8
        .type           triton_poi_fused_add_8,@function
        .size           triton_poi_fused_add_8,(.L_x_1 - triton_poi_fused_add_8)
        .other          triton_poi_fused_add_8,@"STO_CUDA_ENTRY STV_DEFAULT"
triton_poi_fused_add_8:
.text.triton_poi_fused_add_8:
[----:B------:R-:W0:Y:S02]  /*0000*/  LDC R1, c[0x0][0x28] ;  /* 0x00000a00ff017b82 */ /* 0x000e240000000800 */
[----:B------:R-:W1:Y:S01]  /*0010*/  S2R R0, SR_TID.X ;  /* 0x0000000000007919 */ /* 0x000e620000002100 */
[----:B------:R-:W2:Y:S01]  /*0020*/  LDC.64 R6, c[0x0][0x220] ;  /* 0x00008800ff067b82 */ /* 0x000ea20000000a00 */
[----:B------:R-:W-:Y:S01]  /*0030*/  ULDC.64 UR4, c[0x0][0x208] ;  /* 0x0000820000047ab9 */ /* 0x000fe20000000a00 */
[----:B------:R-:W3:Y:S06]  /*0040*/  S2R R9, SR_CTAID.X ;  /* 0x0000000000097919 */ /* 0x000eec0000002500 */
[----:B------:R-:W4:Y:S08]  /*0050*/  LDC.64 R4, c[0x0][0x210] ;  /* 0x00008400ff047b82 */ /* 0x000f300000000a00 */
[----:B------:R-:W5:Y:S01]  /*0060*/  LDC.64 R2, c[0x0][0x218] ;  /* 0x00008600ff027b82 */ /* 0x000f620000000a00 */
[----:B-1----:R-:W-:-:S02]  /*0070*/  LOP3.LUT R0, R0, 0x7f, RZ, 0xc0, !PT ;  /* 0x0000007f00007812 */ /* 0x002fc400078ec0ff */
[----:B---3--:R-:W-:-:S03]  /*0080*/  SHF.R.S32.HI R8, RZ, 0x18, R9 ;  /* 0x00000018ff087819 */ /* 0x008fc60000011409 */
[----:B------:R-:W-:Y:S01]  /*0090*/  IMAD R9, R9, 0x80, R0 ;  /* 0x0000008009097824 */ /* 0x000fe200078e0200 */
[----:B------:R-:W-:Y:S01]  /*00a0*/  SGXT R0, R8, 0x1 ;  /* 0x000000010800781a */ /* 0x000fe20000000200 */
[----:B------:R-:W-:-:S03]  /*00b0*/  HFMA2.MMA R8, -RZ, RZ, 0, 0 ;  /* 0x00000000ff087435 */ /* 0x000fc600000001ff */
[C---:B------:R-:W-:Y:S01]  /*00c0*/  ISETP.GE.AND P0, PT, R9.reuse, 0x100, PT ;  /* 0x000001000900780c */ /* 0x040fe20003f06270 */
[----:B----4-:R-:W-:Y:S01]  /*00d0*/  IMAD.WIDE R4, R9, 0x4, R4 ;  /* 0x0000000409047825 */ /* 0x010fe200078e0204 */
[----:B------:R-:W-:-:S04]  /*00e0*/  LEA.HI R0, R0, R9, RZ, 0x2 ;  /* 0x0000000900007211 */ /* 0x000fc800078f10ff */
[----:B------:R-:W-:-:S04]  /*00f0*/  LOP3.LUT R0, R0, 0xfffffffc, RZ, 0xc0, !PT ;  /* 0xfffffffc00007812 */ /* 0x000fc800078ec0ff */
[----:B------:R-:W-:Y:S01]  /*0100*/  IADD3 R11, R9, -R0, RZ ;  /* 0x80000000090b7210 */ /* 0x000fe20007ffe0ff */
[----:B-----5:R-:W-:Y:S02]  /*0110*/  IMAD.WIDE R2, R9, 0x4, R2 ;  /* 0x0000000409027825 */ /* 0x020fe400078e0202 */
[----:B------:R-:W3:Y:S02]  /*0120*/  @!P0 LDG.E R8, desc[UR4][R4.64] ;  /* 0x0000000404088981 */ /* 0x000ee4000c1e1900 */
[----:B--2---:R-:W-:-:S04]  /*0130*/  IMAD.WIDE R6, R11, 0x4, R6 ;  /* 0x000000040b067825 */ /* 0x004fc800078e0206 */
[----:B------:R-:W-:Y:S02]  /*0140*/  IMAD.MOV.U32 R11, RZ, RZ, RZ ;  /* 0x000000ffff0b7224 */ /* 0x000fe400078e00ff */
[----:B------:R-:W-:-:S04]  /*0150*/  IMAD.MOV.U32 R0, RZ, RZ, RZ ;  /* 0x000000ffff007224 */ /* 0x000fc800078e00ff */
[----:B------:R-:W3:Y:S04]  /*0160*/  @!P0 LDG.E.EL R11, desc[UR4][R6.64] ;  /* 0x00000004060b8981 */ /* 0x000ee8000c2e1900 */
[----:B------:R-:W2:Y:S01]  /*0170*/  @!P0 LDG.E R0, desc[UR4][R2.64] ;  /* 0x0000000402008981 */ /* 0x000ea2000c1e1900 */
[----:B---3--:R-:W-:-:S04]  /*0180*/  FADD R11, R11, R8 ;  /* 0x000000080b0b7221 */ /* 0x008fc80000000000 */
[----:B--2---:R-:W-:Y:S01]  /*0190*/  FADD R11, R11, R0 ;  /* 0x000000000b0b7221 */ /* 0x004fe20000000000 */
[----:B------:R-:W-:Y:S06]  /*01a0*/  @P0 EXIT ;  /* 0x000000000000094d */ /* 0x000fec0003800000 */
[----:B------:R-:W-:Y:S01]  /*01b0*/  STG.E desc[UR4][R4.64], R11 ;  /* 0x0000000b04007986 */ /* 0x000fe2000c101904 */
[----:B------:R-:W-:Y:S05]  /*01c0*/  EXIT ;  /* 0x000000000000794d */ /* 0x000fea0003800000 */
.L_x_0:
[----:B------:R-:W-:-:S00]  /*01d0*/  BRA `(.L_x_0) ;  /* 0xfffffffc00fc7947 */ /* 0x000fc0000383ffff */
[----:B------:R-:W-:-:S00]  /*01e0*/  NOP ;  /* 0x0000000000007918 */ /* 0x000fc00000000000 */
        /* <DEDUP_REMOVED lines=9> */
.L_x_1:


//--------------------- .nv.constant0.triton_poi_fused_add_8 --------------------------
	.section	.nv.constant0.triton_poi_fused_add_8,"a",@progbits
	.sectionflags	@""
	.align	4
.nv.constant0.triton_poi_fused_add_8:
	.zero		556
